//
// Generated by NVIDIA NVVM Compiler
//
// Compiler Build ID: CL-36424714
// Cuda compilation tools, release 13.0, V13.0.88
// Based on NVVM 20.0.0
//

.version 9.0
.target sm_100
.address_size 64


.func  (.param .b32 func_retval0) f(
	.param .b32 f_param_0,
	.param .b32 f_param_1
)
{
	.reg .b32 	%r<4>;

	ld.param.u32 	%r1, [f_param_0];
	ld.param.u32 	%r2, [f_param_1];
	add.s32 	%r3, %r2, %r1;
	st.param.b32 	[func_retval0], %r3;
	ret;

}
.func  (.param .b32 func_retval0) g(
	.param .b32 g_param_0,
	.param .b32 g_param_1
)
{
	.reg .b32 	%r<4>;

	ld.param.u32 	%r1, [g_param_0];
	ld.param.u32 	%r2, [g_param_1];
	mul.lo.s32 	%r3, %r2, %r1;
	st.param.b32 	[func_retval0], %r3;
	ret;

}
.func  (.param .b32 func_retval0) h(
	.param .b32 h_param_0,
	.param .b32 h_param_1
)
{
	.reg .b32 	%r<4>;

	ld.param.u32 	%r1, [h_param_0];
	ld.param.u32 	%r2, [h_param_1];
	sub.s32 	%r3, %r1, %r2;
	st.param.b32 	[func_retval0], %r3;
	ret;

}
.func  (.param .b32 func_retval0) k(
	.param .b32 k_param_0,
	.param .b32 k_param_1
)
{
	.reg .pred 	%p<2>;
	.reg .b32 	%r<6>;

	ld.param.u32 	%r5, [k_param_0];
	ld.param.u32 	%r4, [k_param_1];
	setp.eq.s32 	%p1, %r4, 0;
	@%p1 bra 	$L__BB3_2;
	div.s32 	%r5, %r5, %r4;
$L__BB3_2:
	st.param.b32 	[func_retval0], %r5;
	ret;

}
	// .globl	fn_ptrs
.visible .entry fn_ptrs(
	.param .u64 .ptr .align 1 fn_ptrs_param_0,
	.param .u64 .ptr .align 1 fn_ptrs_param_1,
	.param .u64 .ptr .align 1 fn_ptrs_param_2
)
{
	.local .align 16 .b8 	__local_depot4[32];
	.reg .b64 	%SP;
	.reg .b64 	%SPL;
	.reg .b32 	%r<15>;
	.reg .b64 	%rd<20>;

	mov.u64 	%SPL, __local_depot4;
	ld.param.u64 	%rd1, [fn_ptrs_param_0];
	ld.param.u64 	%rd2, [fn_ptrs_param_1];
	ld.param.u64 	%rd3, [fn_ptrs_param_2];
	cvta.to.global.u64 	%rd4, %rd3;
	cvta.to.global.u64 	%rd5, %rd2;
	cvta.to.global.u64 	%rd6, %rd1;
	add.u64 	%rd8, %SPL, 0;
	mov.u32 	%r1, %tid.x;
	mov.u32 	%r2, %ntid.x;
	mov.u32 	%r3, %ctaid.x;
	mad.lo.s32 	%r4, %r2, %r3, %r1;
	mov.u64 	%rd9, g;
	mov.u64 	%rd10, f;
	st.local.v2.u64 	[%rd8], {%rd10, %rd9};
	mov.u64 	%rd11, k;
	mov.u64 	%rd12, h;
	st.local.v2.u64 	[%rd8+16], {%rd12, %rd11};
	shr.s32 	%r5, %r4, 31;
	shr.u32 	%r6, %r5, 30;
	add.s32 	%r7, %r4, %r6;
	and.b32  	%r8, %r7, -4;
	sub.s32 	%r9, %r4, %r8;
	mul.wide.s32 	%rd13, %r9, 8;
	add.s64 	%rd14, %rd8, %rd13;
	ld.local.u64 	%rd15, [%rd14];
	mul.wide.s32 	%rd16, %r4, 4;
	add.s64 	%rd17, %rd6, %rd16;
	ld.global.u32 	%r10, [%rd17];
	add.s64 	%rd18, %rd5, %rd16;
	ld.global.u32 	%r11, [%rd18];
	{ // callseq 0, 0
	.param .b32 param0;
	st.param.b32 	[param0], %r10;
	.param .b32 param1;
	st.param.b32 	[param1], %r11;
	.param .b32 retval0;
	prototype_0 : .callprototype (.param .b32 _) _ (.param .b32 _, .param .b32 _);
	call (retval0), 
	%rd15, 
	(
	param0, 
	param1
	)
	, prototype_0;
	ld.param.b32 	%r12, [retval0];
	} // callseq 0
	add.s32 	%r14, %r12, 41;
	add.s64 	%rd19, %rd4, %rd16;
	st.global.u32 	[%rd19], %r14;
	ret;

}


// ===== COMPILED SASS (sm_100) =====

	.target	sm_100

	.elftype	@"ET_EXEC"


//--------------------- .note.nv.tkinfo           --------------------------
	.section	.note.nv.tkinfo,"",@"SHT_NOTE"
	.sectionflags	@"SHF_NOTE_NV_TKINFO"
	.tkinfo
        /*0018*/ 	.word	0x00000002
        /*0030*/ 	.string	""
        /*0030*/ 	.string	"ptxas"
        /*0030*/ 	.string	"Cuda compilation tools, release 13.0, V13.0.88"
        /*0030*/ 	.string	"Build cuda_13.0.r13.0/compiler.36424714_0"
        /*0030*/ 	.string	"-arch sm_100 -m 64 "



//--------------------- .note.nv.cuinfo           --------------------------
	.section	.note.nv.cuinfo,"",@"SHT_NOTE"
	.sectionflags	@"SHF_NOTE_NV_CUINFO"
        /*0018*/ 	.short	0x0002
        /*001a*/ 	.short	0x0064
        /*001c*/ 	.short	0x0082
	.zero		2


//--------------------- .nv.info                  --------------------------
	.section	.nv.info,"",@"SHT_CUDA_INFO"
	.align	4


	//----- nvinfo : EIATTR_REGCOUNT
	.align		4
        /*0000*/ 	.byte	0x04, 0x2f
        /*0002*/ 	.short	(.L_1 - .L_0)
	.align		4
.L_0:
        /*0004*/ 	.word	index@(fn_ptrs)
        /*0008*/ 	.word	0x00000018


	//----- nvinfo : EIATTR_FRAME_SIZE
	.align		4
.L_1:
        /*000c*/ 	.byte	0x04, 0x11
        /*000e*/ 	.short	(.L_3 - .L_2)
	.align		4
.L_2:
        /*0010*/ 	.word	index@($fn_ptrs$k)
        /*0014*/ 	.word	0x00000028


	//----- nvinfo : EIATTR_FRAME_SIZE
	.align		4
.L_3:
        /*0018*/ 	.byte	0x04, 0x11
        /*001a*/ 	.short	(.L_5 - .L_4)
	.align		4
.L_4:
        /*001c*/ 	.word	index@($fn_ptrs$h)
        /*0020*/ 	.word	0x00000028


	//----- nvinfo : EIATTR_FRAME_SIZE
	.align		4
.L_5:
        /*0024*/ 	.byte	0x04, 0x11
        /*0026*/ 	.short	(.L_7 - .L_6)
	.align		4
.L_6:
        /*0028*/ 	.word	index@($fn_ptrs$g)
        /*002c*/ 	.word	0x00000028


	//----- nvinfo : EIATTR_FRAME_SIZE
	.align		4
.L_7:
        /*0030*/ 	.byte	0x04, 0x11
        /*0032*/ 	.short	(.L_9 - .L_8)
	.align		4
.L_8:
        /*0034*/ 	.word	index@($fn_ptrs$f)
        /*0038*/ 	.word	0x00000028


	//----- nvinfo : EIATTR_FRAME_SIZE
	.align		4
.L_9:
        /*003c*/ 	.byte	0x04, 0x11
        /*003e*/ 	.short	(.L_11 - .L_10)
	.align		4
.L_10:
        /*0040*/ 	.word	index@(fn_ptrs)
        /*0044*/ 	.word	0x00000028


	//----- nvinfo : EIATTR_MIN_STACK_SIZE
	.align		4
.L_11:
        /*0048*/ 	.byte	0x04, 0x12
        /*004a*/ 	.short	(.L_13 - .L_12)
	.align		4
.L_12:
        /*004c*/ 	.word	index@(fn_ptrs)
        /*0050*/ 	.word	0x00000028
.L_13:


//--------------------- .nv.compat                --------------------------
	.section	.nv.compat,"",@"SHT_CUDA_COMPAT_INFO"
	.align	4
        /*0000*/ 	.byte	0x02, 0x09, 0x00, 0x00, 0x02, 0x02, 0x01, 0x00, 0x02, 0x05, 0x05, 0x00, 0x03, 0x07, 0x01, 0x01
        /*0010*/ 	.byte	0x02, 0x03, 0x00, 0x00, 0x02, 0x06, 0x01, 0x00, 0x04, 0x0b, 0x08, 0x00, 0x09, 0x00, 0x00, 0x00
        /*0020*/ 	.byte	0x00, 0x00, 0x00, 0x00


//--------------------- .nv.info.fn_ptrs          --------------------------
	.section	.nv.info.fn_ptrs,"",@"SHT_CUDA_INFO"
	.sectionflags	@""
	.align	4


	//----- nvinfo : EIATTR_CUDA_API_VERSION
	.align		4
        /*0000*/ 	.byte	0x04, 0x37
        /*0002*/ 	.short	(.L_15 - .L_14)
.L_14:
        /*0004*/ 	.word	0x00000082


	//----- nvinfo : EIATTR_KPARAM_INFO
	.align		4
.L_15:
        /*0008*/ 	.byte	0x04, 0x17
        /*000a*/ 	.short	(.L_17 - .L_16)
.L_16:
        /*000c*/ 	.word	0x00000000
        /*0010*/ 	.short	0x0002
        /*0012*/ 	.short	0x0010
        /*0014*/ 	.byte	0x00, 0xf5, 0x21, 0x00


	//----- nvinfo : EIATTR_KPARAM_INFO
	.align		4
.L_17:
        /*0018*/ 	.byte	0x04, 0x17
        /*001a*/ 	.short	(.L_19 - .L_18)
.L_18:
        /*001c*/ 	.word	0x00000000
        /*0020*/ 	.short	0x0001
        /*0022*/ 	.short	0x0008
        /*0024*/ 	.byte	0x00, 0xf5, 0x21, 0x00


	//----- nvinfo : EIATTR_KPARAM_INFO
	.align		4
.L_19:
        /*0028*/ 	.byte	0x04, 0x17
        /*002a*/ 	.short	(.L_21 - .L_20)
.L_20:
        /*002c*/ 	.word	0x00000000
        /*0030*/ 	.short	0x0000
        /*0032*/ 	.short	0x0000
        /*0034*/ 	.byte	0x00, 0xf5, 0x21, 0x00


	//----- nvinfo : EIATTR_SPARSE_MMA_MASK
	.align		4
.L_21:
        /*0038*/ 	.byte	0x03, 0x50
        /*003a*/ 	.short	0x0000


	//----- nvinfo : EIATTR_MAXREG_COUNT
	.align		4
        /*003c*/ 	.byte	0x03, 0x1b
        /*003e*/ 	.short	0x00ff


	//----- nvinfo : EIATTR_MERCURY_ISA_VERSION
	.align		4
        /*0040*/ 	.byte	0x03, 0x5f
        /*0042*/ 	.short	0x0101


	//----- nvinfo : EIATTR_VRC_CTA_INIT_COUNT
	.align		4
        /*0044*/ 	.byte	0x02, 0x4a
	.zero		1
	.zero		1


	//----- nvinfo : EIATTR_EXIT_INSTR_OFFSETS
	.align		4
        /*0048*/ 	.byte	0x04, 0x1c
        /*004a*/ 	.short	(.L_23 - .L_22)


	//   ....[0]....
.L_22:
        /*004c*/ 	.word	0x000002b0


	//----- nvinfo : EIATTR_CRS_STACK_SIZE
	.align		4
.L_23:
        /*0050*/ 	.byte	0x04, 0x1e
        /*0052*/ 	.short	(.L_25 - .L_24)
.L_24:
        /*0054*/ 	.word	0x00000000


	//----- nvinfo : EIATTR_CBANK_PARAM_SIZE
	.align		4
.L_25:
        /*0058*/ 	.byte	0x03, 0x19
        /*005a*/ 	.short	0x0018


	//----- nvinfo : EIATTR_PARAM_CBANK
	.align		4
        /*005c*/ 	.byte	0x04, 0x0a
        /*005e*/ 	.short	(.L_27 - .L_26)
	.align		4
.L_26:
        /*0060*/ 	.word	index@(.nv.constant0.fn_ptrs)
        /*0064*/ 	.short	0x0380
        /*0066*/ 	.short	0x0018


	//----- nvinfo : EIATTR_SW_WAR
	.align		4
.L_27:
        /*0068*/ 	.byte	0x04, 0x36
        /*006a*/ 	.short	(.L_29 - .L_28)
.L_28:
        /*006c*/ 	.word	0x00000008
.L_29:


//--------------------- .nv.callgraph             --------------------------
	.section	.nv.callgraph,"",@"SHT_CUDA_CALLGRAPH"
	.align	4
	.sectionentsize	8
	.align		4
        /*0000*/ 	.word	0x00000000
	.align		4
        /*0004*/ 	.word	0xffffffff
	.align		4
        /*0008*/ 	.word	0x00000000
	.align		4
        /*000c*/ 	.word	0xfffffffe
	.align		4
        /*0010*/ 	.word	0x00000000
	.align		4
        /*0014*/ 	.word	0xfffffffd
	.align		4
        /*0018*/ 	.word	0x00000000
	.align		4
        /*001c*/ 	.word	0xfffffffc


//--------------------- .text.fn_ptrs             --------------------------
	.section	.text.fn_ptrs,"ax",@progbits
	.align	128
        .global         fn_ptrs
        .type           fn_ptrs,@function
        .size           fn_ptrs,(.L_x_7 - fn_ptrs)
        .other          fn_ptrs,@"STO_CUDA_ENTRY STV_DEFAULT"
fn_ptrs:
.text.fn_ptrs:
[----:B------:R-:W0:Y:S01]  /*0000*/  LDC R1, c[0x0][0x37c] ;  /* 0x0000df00ff017b82 */ /* 0x000e220000000800 */
[----:B------:R-:W1:Y:S01]  /*0010*/  S2R R2, SR_TID.X ;  /* 0x0000000000027919 */ /* 0x000e620000002100 */
[----:B------:R-:W1:Y:S06]  /*0020*/  LDCU UR4, c[0x0][0x360] ;  /* 0x00006c00ff0477ac */ /* 0x000e6c0008000800 */
[----:B------:R-:W2:Y:S01]  /*0030*/  LDC.64 R12, c[0x0][0x380] ;  /* 0x0000e000ff0c7b82 */ /* 0x000ea20000000a00 */
[----:B0-----:R-:W-:Y:S01]  /*0040*/  VIADD R1, R1, 0xffffffe0 ;  /* 0xffffffe001017836 */ /* 0x001fe20000000000 */
[----:B------:R-:W1:Y:S01]  /*0050*/  S2R R3, SR_CTAID.X ;  /* 0x0000000000037919 */ /* 0x000e620000002500 */
[----:B------:R-:W0:Y:S01]  /*0060*/  LDCU.64 UR36, c[0x0][0x358] ;  /* 0x00006b00ff2477ac */ /* 0x000e220008000a00 */
[----:B------:R-:W-:-:S02]  /*0070*/  HFMA2 R9, -RZ, RZ, 0, 0 ;  /* 0x00000000ff097431 */ /* 0x000fc400000001ff */
[----:B------:R-:W-:Y:S01]  /*0080*/  IMAD.MOV.U32 R7, RZ, RZ, RZ ;  /* 0x000000ffff077224 */ /* 0x000fe200078e00ff */
[----:B------:R-:W-:Y:S01]  /*0090*/  MOV R0, R1 ;  /* 0x0000000100007202 */ /* 0x000fe20000000f00 */
[----:B------:R-:W-:Y:S01]  /*00a0*/  UMOV UR5, 0x2c0 ;  /* 0x000002c000057882 */ /* 0x000fe20000000000 */
[----:B------:R-:W3:Y:S01]  /*00b0*/  LDC.64 R14, c[0x0][0x388] ;  /* 0x0000e200ff0e7b82 */ /* 0x000ee20000000a00 */
[----:B------:R-:W-:Y:S01]  /*00c0*/  MOV R4, UR5 ;  /* 0x0000000500047c02 */ /* 0x000fe20008000f00 */
[----:B------:R-:W-:Y:S01]  /*00d0*/  UMOV UR5, 0x300 ;  /* 0x0000030000057882 */ /* 0x000fe20000000000 */
[----:B------:R-:W-:Y:S02]  /*00e0*/  IMAD.MOV.U32 R5, RZ, RZ, RZ ;  /* 0x000000ffff057224 */ /* 0x000fe400078e00ff */
[----:B------:R-:W-:Y:S02]  /*00f0*/  IMAD.U32 R8, RZ, RZ, UR5 ;  /* 0x00000005ff087e24 */ /* 0x000fe4000f8e00ff */
[----:B------:R-:W-:-:S02]  /*0100*/  IMAD.MOV.U32 R11, RZ, RZ, RZ ;  /* 0x000000ffff0b7224 */ /* 0x000fc400078e00ff */
[----:B-1----:R-:W-:Y:S01]  /*0110*/  IMAD R2, R3, UR4, R2 ;  /* 0x0000000403027c24 */ /* 0x002fe2000f8e0202 */
[----:B------:R-:W-:Y:S02]  /*0120*/  UMOV UR4, 0x2e0 ;  /* 0x000002e000047882 */ /* 0x000fe40000000000 */
[----:B------:R-:W-:Y:S01]  /*0130*/  IMAD.U32 R6, RZ, RZ, UR4 ;  /* 0x00000004ff067e24 */ /* 0x000fe2000f8e00ff */
[----:B------:R-:W-:Y:S01]  /*0140*/  UMOV UR4, 0x320 ;  /* 0x0000032000047882 */ /* 0x000fe20000000000 */
[----:B------:R-:W-:Y:S01]  /*0150*/  SHF.R.S32.HI R3, RZ, 0x1f, R2 ;  /* 0x0000001fff037819 */ /* 0x000fe20000011402 */
[C---:B--2---:R-:W-:Y:S01]  /*0160*/  IMAD.WIDE R12, R2.reuse, 0x4, R12 ;  /* 0x00000004020c7825 */ /* 0x044fe200078e020c */
[----:B------:R-:W-:Y:S01]  /*0170*/  MOV R10, UR4 ;  /* 0x00000004000a7c02 */ /* 0x000fe20008000f00 */
[----:B------:R0:W-:Y:S01]  /*0180*/  STL.128 [R1], R4 ;  /* 0x0000000401007387 */ /* 0x0001e20000100c00 */
[----:B------:R-:W-:Y:S01]  /*0190*/  LEA.HI R3, R3, R2, RZ, 0x2 ;  /* 0x0000000203037211 */ /* 0x000fe200078f10ff */
[----:B---3--:R-:W-:-:S02]  /*01a0*/  IMAD.WIDE R14, R2, 0x4, R14 ;  /* 0x00000004020e7825 */ /* 0x008fc400078e020e */
[----:B------:R1:W-:Y:S01]  /*01b0*/  STL.128 [R1+0x10], R8 ;  /* 0x0000100801007387 */ /* 0x0003e20000100c00 */
[----:B------:R-:W-:-:S05]  /*01c0*/  LOP3.LUT R3, R3, 0xfffffffc, RZ, 0xc0, !PT ;  /* 0xfffffffc03037812 */ /* 0x000fca00078ec0ff */
[----:B------:R-:W-:-:S05]  /*01d0*/  IMAD.IADD R3, R2, 0x1, -R3 ;  /* 0x0000000102037824 */ /* 0x000fca00078e0a03 */
[----:B------:R-:W-:Y:S01]  /*01e0*/  LEA R3, R3, R0, 0x3 ;  /* 0x0000000003037211 */ /* 0x000fe200078e18ff */
[----:B0-----:R1:W5:Y:S04]  /*01f0*/  LDG.E R4, desc[UR36][R12.64] ;  /* 0x000000240c047981 */ /* 0x001368000c1e1900 */
[----:B------:R1:W5:Y:S04]  /*0200*/  LDG.E R5, desc[UR36][R14.64] ;  /* 0x000000240e057981 */ /* 0x000368000c1e1900 */
[----:B------:R1:W5:Y:S01]  /*0210*/  LDL.64 R6, [R3] ;  /* 0x0000000003067983 */ /* 0x0003620000100a00 */
[----:B------:R-:W-:Y:S01]  /*0220*/  BSSY.RECONVERGENT B6, `(.L_x_0) ;  /* 0x0000004000067945 */ /* 0x000fe20003800200 */
[----:B------:R-:W-:Y:S01]  /*0230*/  MOV R20, 0x260 ;  /* 0x0000026000147802 */ /* 0x000fe20000000f00 */
[----:B------:R-:W-:-:S07]  /*0240*/  IMAD.MOV.U32 R21, RZ, RZ, 0x0 ;  /* 0x00000000ff157424 */ /* 0x000fce00078e00ff */
[----:B-1---5:R-:W-:Y:S05]  /*0250*/  CALL.REL.NOINC R6 `(fn_ptrs) ;  /* 0xfffffffc06687344 */ /* 0x022fea0003c3ffff */
[----:B------:R-:W-:Y:S05]  /*0260*/  BSYNC.RECONVERGENT B6 ;  /* 0x0000000000067941 */ /* 0x000fea0003800200 */
.L_x_0:
[----:B------:R-:W0:Y:S01]  /*0270*/  LDC.64 R6, c[0x0][0x390] ;  /* 0x0000e400ff067b82 */ /* 0x000e220000000a00 */
[----:B------:R-:W-:Y:S01]  /*0280*/  IADD3 R4, PT, PT, R4, 0x29, RZ ;  /* 0x0000002904047810 */ /* 0x000fe20007ffe0ff */
[----:B0-----:R-:W-:-:S05]  /*0290*/  IMAD.WIDE R2, R2, 0x4, R6 ;  /* 0x0000000402027825 */ /* 0x001fca00078e0206 */
[----:B------:R-:W-:Y:S01]  /*02a0*/  STG.E desc[UR36][R2.64], R4 ;  /* 0x0000000402007986 */ /* 0x000fe2000c101924 */
[----:B------:R-:W-:Y:S05]  /*02b0*/  EXIT ;  /* 0x000000000000794d */ /* 0x000fea0003800000 */
        .type           $fn_ptrs$f,@function
        .size           $fn_ptrs$f,($fn_ptrs$g - $fn_ptrs$f)
$fn_ptrs$f:
[----:B------:R-:W-:Y:S01]  /*02c0*/  IMAD.IADD R4, R4, 0x1, R5 ;  /* 0x0000000104047824 */ /* 0x000fe200078e0205 */
[----:B------:R-:W-:Y:S06]  /*02d0*/  RET.REL.NODEC R20 `(fn_ptrs) ;  /* 0xfffffffc14487950 */ /* 0x000fec0003c3ffff */
        .type           $fn_ptrs$g,@function
        .size           $fn_ptrs$g,($fn_ptrs$h - $fn_ptrs$g)
$fn_ptrs$g:
[----:B------:R-:W-:Y:S01]  /*02e0*/  IMAD R4, R4, R5, RZ ;  /* 0x0000000504047224 */ /* 0x000fe200078e02ff */
[----:B------:R-:W-:Y:S06]  /*02f0*/  RET.REL.NODEC R20 `(fn_ptrs) ;  /* 0xfffffffc14407950 */ /* 0x000fec0003c3ffff */
        .type           $fn_ptrs$h,@function
        .size           $fn_ptrs$h,($fn_ptrs$k - $fn_ptrs$h)
$fn_ptrs$h:
[----:B------:R-:W-:Y:S01]  /*0300*/  IADD3 R4, PT, PT, R4, -R5, RZ ;  /* 0x8000000504047210 */ /* 0x000fe20007ffe0ff */
[----:B------:R-:W-:Y:S06]  /*0310*/  RET.REL.NODEC R20 `(fn_ptrs) ;  /* 0xfffffffc14387950 */ /* 0x000fec0003c3ffff */
        .type           $fn_ptrs$k,@function
        .size           $fn_ptrs$k,(.L_x_7 - $fn_ptrs$k)
$fn_ptrs$k:
[----:B------:R-:W-:-:S05]  /*0320*/  VIADD R1, R1, 0xfffffff8 ;  /* 0xfffffff801017836 */ /* 0x000fca0000000000 */
[----:B------:R0:W-:Y:S01]  /*0330*/  STL [R1], R2 ;  /* 0x0000000201007387 */ /* 0x0001e20000100800 */
[----:B------:R-:W-:Y:S01]  /*0340*/  ISETP.NE.AND P0, PT, R5, RZ, PT ;  /* 0x000000ff0500720c */ /* 0x000fe20003f05270 */
[----:B------:R-:W-:-:S12]  /*0350*/  BSSY.RECONVERGENT B0, `(.L_x_1) ;  /* 0x000001c000007945 */ /* 0x000fd80003800200 */
[----:B0-----:R-:W-:Y:S05]  /*0360*/  @!P0 BRA `(.L_x_2) ;  /* 0x0000000000688947 */ /* 0x001fea0003800000 */
[-C--:B------:R-:W-:Y:S02]  /*0370*/  IABS R7, R5.reuse ;  /* 0x0000000500077213 */ /* 0x080fe40000000000 */
[----:B------:R-:W-:Y:S02]  /*0380*/  IABS R8, R4 ;  /* 0x0000000400087213 */ /* 0x000fe40000000000 */
[----:B------:R-:W0:Y:S01]  /*0390*/  I2F.RP R0, R7 ;  /* 0x0000000700007306 */ /* 0x000e220000209400 */
[-C--:B------:R-:W-:Y:S02]  /*03a0*/  IABS R10, R5.reuse ;  /* 0x00000005000a7213 */ /* 0x080fe40000000000 */
[----:B------:R-:W-:-:S04]  /*03b0*/  LOP3.LUT R4, R4, R5, RZ, 0x3c, !PT ;  /* 0x0000000504047212 */ /* 0x000fc800078e3cff */
[----:B------:R-:W-:Y:S01]  /*03c0*/  ISETP.GE.AND P1, PT, R4, RZ, PT ;  /* 0x000000ff0400720c */ /* 0x000fe20003f26270 */
[----:B0-----:R-:W0:Y:S02]  /*03d0*/  MUFU.RCP R0, R0 ;  /* 0x0000000000007308 */ /* 0x001e240000001000 */
[----:B0-----:R-:W-:Y:S02]  /*03e0*/  IADD3 R2, PT, PT, R0, 0xffffffe, RZ ;  /* 0x0ffffffe00027810 */ /* 0x001fe40007ffe0ff */
[----:B------:R-:W-:-:S04]  /*03f0*/  IADD3 R0, PT, PT, RZ, -R10, RZ ;  /* 0x8000000aff007210 */ /* 0x000fc80007ffe0ff */
[----:B------:R0:W1:Y:S02]  /*0400*/  F2I.FTZ.U32.TRUNC.NTZ R3, R2 ;  /* 0x0000000200037305 */ /* 0x000064000021f000 */
[----:B0-----:R-:W-:Y:S02]  /*0410*/  IMAD.MOV.U32 R2, RZ, RZ, RZ ;  /* 0x000000ffff027224 */ /* 0x001fe400078e00ff */
[----:B-1----:R-:W-:-:S04]  /*0420*/  IMAD.MOV R6, RZ, RZ, -R3 ;  /* 0x000000ffff067224 */ /* 0x002fc800078e0a03 */
[----:B------:R-:W-:Y:S01]  /*0430*/  IMAD R9, R6, R7, RZ ;  /* 0x0000000706097224 */ /* 0x000fe200078e02ff */
[----:B------:R-:W-:-:S03]  /*0440*/  MOV R6, R8 ;  /* 0x0000000800067202 */ /* 0x000fc60000000f00 */
[----:B------:R-:W-:-:S06]  /*0450*/  IMAD.HI.U32 R3, R3, R9, R2 ;  /* 0x0000000903037227 */ /* 0x000fcc00078e0002 */
[----:B------:R-:W-:-:S04]  /*0460*/  IMAD.HI.U32 R3, R3, R6, RZ ;  /* 0x0000000603037227 */ /* 0x000fc800078e00ff */
[----:B------:R-:W-:-:S05]  /*0470*/  IMAD R0, R3, R0, R6 ;  /* 0x0000000003007224 */ /* 0x000fca00078e0206 */
[----:B------:R-:W-:-:S13]  /*0480*/  ISETP.GT.U32.AND P2, PT, R7, R0, PT ;  /* 0x000000000700720c */ /* 0x000fda0003f44070 */
[----:B------:R-:W-:Y:S01]  /*0490*/  @!P2 IMAD.IADD R0, R0, 0x1, -R7 ;  /* 0x000000010000a824 */ /* 0x000fe200078e0a07 */
[----:B------:R-:W-:Y:S02]  /*04a0*/  @!P2 IADD3 R3, PT, PT, R3, 0x1, RZ ;  /* 0x000000010303a810 */ /* 0x000fe40007ffe0ff */
[----:B------:R-:W-:Y:S02]  /*04b0*/  ISETP.NE.AND P2, PT, R5, RZ, PT ;  /* 0x000000ff0500720c */ /* 0x000fe40003f45270 */
[----:B------:R-:W-:-:S13]  /*04c0*/  ISETP.GE.U32.AND P0, PT, R0, R7, PT ;  /* 0x000000070000720c */ /* 0x000fda0003f06070 */
[----:B------:R-:W-:-:S05]  /*04d0*/  @P0 VIADD R3, R3, 0x1 ;  /* 0x0000000103030836 */ /* 0x000fca0000000000 */
[----:B------:R-:W-:Y:S02]  /*04e0*/  @!P1 IADD3 R3, PT, PT, -R3, RZ, RZ ;  /* 0x000000ff03039210 */ /* 0x000fe40007ffe1ff */
[----:B------:R-:W-:-:S05]  /*04f0*/  @!P2 LOP3.LUT R3, RZ, R5, RZ, 0x33, !PT ;  /* 0x00000005ff03a212 */ /* 0x000fca00078e33ff */
[----:B------:R-:W-:-:S07]  /*0500*/  IMAD.MOV.U32 R4, RZ, RZ, R3 ;  /* 0x000000ffff047224 */ /* 0x000fce00078e0003 */
.L_x_2:
[----:B------:R-:W-:Y:S05]  /*0510*/  BSYNC.RECONVERGENT B0 ;  /* 0x0000000000007941 */ /* 0x000fea0003800200 */
.L_x_1:
[----:B------:R0:W2:Y:S02]  /*0520*/  LDL R2, [R1] ;  /* 0x0000000001027983 */ /* 0x0000a40000100800 */
[----:B0-----:R-:W-:Y:S01]  /*0530*/  IADD3 R1, PT, PT, R1, 0x8, RZ ;  /* 0x0000000801017810 */ /* 0x001fe20007ffe0ff */
[----:B--2---:R-:W-:Y:S06]  /*0540*/  RET.REL.NODEC R20 `(fn_ptrs) ;  /* 0xfffffff814ac7950 */ /* 0x004fec0003c3ffff */
.L_x_3:
[----:B------:R-:W-:-:S00]  /*0550*/  BRA `(.L_x_3) ;  /* 0xfffffffc00fc7947 */ /* 0x000fc0000383ffff */
[----:B------:R-:W-:-:S00]  /*0560*/  NOP ;  /* 0x0000000000007918 */ /* 0x000fc00000000000 */
        /* <DEDUP_REMOVED lines=9> */
.L_x_7:


//--------------------- .nv.shared.reserved.0     --------------------------
	.section	.nv.shared.reserved.0,"aw",@nobits
	.weak		__nv_reservedSMEM_offset_0_alias
	.size		__nv_reservedSMEM_offset_0_alias, 0, 64
	.other		__nv_reservedSMEM_offset_0_alias,@"STO_CUDA_RESERVED_SHARED STV_DEFAULT"
__nv_reservedSMEM_offset_0_alias:
	.zero		0
	.zero		64


//--------------------- .nv.constant0.fn_ptrs     --------------------------
	.section	.nv.constant0.fn_ptrs,"a",@progbits
	.sectionflags	@""
	.align	4
.nv.constant0.fn_ptrs:
	.zero		920


//--------------------- SYMBOLS --------------------------

	.type		.nv.reservedSmem.offset0,@object
	.size		.nv.reservedSmem.offset0,0x4
